	.headerflags	@"EF_CUDA_TEXMODE_UNIFIED EF_CUDA_64BIT_ADDRESS EF_CUDA_ACCELERATORS EF_CUDA_SM90 EF_CUDA_VIRTUAL_SM(EF_CUDA_SM90)"
	.elftype	@"ET_EXEC"


//--------------------- .nv.info                  --------------------------
	.section	.nv.info,"",@"SHT_CUDA_INFO"
	.align	4


	//----- nvinfo : EIATTR_REGCOUNT
	.align		4
        /*0000*/ 	.byte	0x04, 0x2f
        /*0002*/ 	.short	(.L_1 - .L_0)
	.align		4
.L_0:
        /*0004*/ 	.word	index@(triton_poi_fused_mean_mul_sigmoid_112)
        /*0008*/ 	.word	0x0000001c


	//----- nvinfo : EIATTR_MIN_STACK_SIZE
	.align		4
.L_1:
        /*000c*/ 	.byte	0x04, 0x12
        /*000e*/ 	.short	(.L_3 - .L_2)
	.align		4
.L_2:
        /*0010*/ 	.word	index@(triton_poi_fused_mean_mul_sigmoid_112)
        /*0014*/ 	.word	0x00000000


	//----- nvinfo : EIATTR_FRAME_SIZE
	.align		4
.L_3:
        /*0018*/ 	.byte	0x04, 0x11
        /*001a*/ 	.short	(.L_5 - .L_4)
	.align		4
.L_4:
        /*001c*/ 	.word	index@(triton_poi_fused_mean_mul_sigmoid_112)
        /*0020*/ 	.word	0x00000000


	//----- nvinfo : EIATTR_MIN_STACK_SIZE
	.align		4
.L_5:
        /*0024*/ 	.byte	0x04, 0x12
        /*0026*/ 	.short	(.L_7 - .L_6)
	.align		4
.L_6:
        /*0028*/ 	.word	index@(triton_poi_fused_mean_mul_sigmoid_112)
        /*002c*/ 	.word	0x00000000
.L_7:


//--------------------- .nv.info.triton_poi_fused_mean_mul_sigmoid_112 --------------------------
	.section	.nv.info.triton_poi_fused_mean_mul_sigmoid_112,"",@"SHT_CUDA_INFO"
	.sectionflags	@""
	.align	4


	//----- nvinfo : EIATTR_CUDA_API_VERSION
	.align		4
        /*0000*/ 	.byte	0x04, 0x37
        /*0002*/ 	.short	(.L_9 - .L_8)
.L_8:
        /*0004*/ 	.word	0x0000007c


	//----- nvinfo : EIATTR_KPARAM_INFO
	.align		4
.L_9:
        /*0008*/ 	.byte	0x04, 0x17
        /*000a*/ 	.short	(.L_11 - .L_10)
.L_10:
        /*000c*/ 	.word	0x00000000
        /*0010*/ 	.short	0x0002
        /*0012*/ 	.short	0x0010
        /*0014*/ 	.byte	0x00, 0xf0, 0x11, 0x00


	//----- nvinfo : EIATTR_KPARAM_INFO
	.align		4
.L_11:
        /*0018*/ 	.byte	0x04, 0x17
        /*001a*/ 	.short	(.L_13 - .L_12)
.L_12:
        /*001c*/ 	.word	0x00000000
        /*0020*/ 	.short	0x0001
        /*0022*/ 	.short	0x0008
        /*0024*/ 	.byte	0x00, 0xf4, 0x21, 0x00


	//----- nvinfo : EIATTR_KPARAM_INFO
	.align		4
.L_13:
        /*0028*/ 	.byte	0x04, 0x17
        /*002a*/ 	.short	(.L_15 - .L_14)
.L_14:
        /*002c*/ 	.word	0x00000000
        /*0030*/ 	.short	0x0000
        /*0032*/ 	.short	0x0000
        /*0034*/ 	.byte	0x00, 0xf4, 0x21, 0x00


	//----- nvinfo : EIATTR_SPARSE_MMA_MASK
	.align		4
.L_15:
        /*0038*/ 	.byte	0x03, 0x50
        /*003a*/ 	.short	0x0000


	//----- nvinfo : EIATTR_MAXREG_COUNT
	.align		4
        /*003c*/ 	.byte	0x03, 0x1b
        /*003e*/ 	.short	0x00ff


	//----- nvinfo : EIATTR_EXIT_INSTR_OFFSETS
	.align		4
        /*0040*/ 	.byte	0x04, 0x1c
        /*0042*/ 	.short	(.L_17 - .L_16)


	//   ....[0]....
.L_16:
        /*0044*/ 	.word	0x00000880


	//   ....[1]....
        /*0048*/ 	.word	0x000008c0


	//----- nvinfo : EIATTR_REQNTID
	.align		4
.L_17:
        /*004c*/ 	.byte	0x04, 0x10
        /*004e*/ 	.short	(.L_19 - .L_18)
.L_18:
        /*0050*/ 	.word	0x00000080
        /*0054*/ 	.word	0x00000001
        /*0058*/ 	.word	0x00000001


	//----- nvinfo : EIATTR_CBANK_PARAM_SIZE
	.align		4
.L_19:
        /*005c*/ 	.byte	0x03, 0x19
        /*005e*/ 	.short	0x0014


	//----- nvinfo : EIATTR_PARAM_CBANK
	.align		4
        /*0060*/ 	.byte	0x04, 0x0a
        /*0062*/ 	.short	(.L_21 - .L_20)
	.align		4
.L_20:
        /*0064*/ 	.word	index@(.nv.constant0.triton_poi_fused_mean_mul_sigmoid_112)
        /*0068*/ 	.short	0x0210
        /*006a*/ 	.short	0x0014


	//----- nvinfo : EIATTR_SW_WAR
	.align		4
.L_21:
        /*006c*/ 	.byte	0x04, 0x36
        /*006e*/ 	.short	(.L_23 - .L_22)
.L_22:
        /*0070*/ 	.word	0x00000008
.L_23:


//--------------------- .nv.callgraph             --------------------------
	.section	.nv.callgraph,"",@"SHT_CUDA_CALLGRAPH"
	.align	4
	.sectionentsize	8
	.align		4
        /*0000*/ 	.word	0x00000000
	.align		4
        /*0004*/ 	.word	0xffffffff
	.align		4
        /*0008*/ 	.word	0x00000000
	.align		4
        /*000c*/ 	.word	0xfffffffe
	.align		4
        /*0010*/ 	.word	0x00000000
	.align		4
        /*0014*/ 	.word	0xfffffffd
	.align		4
        /*0018*/ 	.word	0x00000000
	.align		4
        /*001c*/ 	.word	0xfffffffc


//--------------------- .text.triton_poi_fused_mean_mul_sigmoid_112 --------------------------
	.section	.text.triton_poi_fused_mean_mul_sigmoid_112,"ax",@progbits
	.align	128
        .global         triton_poi_fused_mean_mul_sigmoid_112
        .type           triton_poi_fused_mean_mul_sigmoid_112,@function
        .size           triton_poi_fused_mean_mul_sigmoid_112,(.L_x_1 - triton_poi_fused_mean_mul_sigmoid_112)
        .other          triton_poi_fused_mean_mul_sigmoid_112,@"STO_CUDA_ENTRY STV_DEFAULT"
triton_poi_fused_mean_mul_sigmoid_112:
.text.triton_poi_fused_mean_mul_sigmoid_112:
[----:B------:R-:W0:Y:S02]  /*0000*/  LDC R1, c[0x0][0x28] ;  /* 0x00000a00ff017b82 */ /* 0x000e240000000800 */
[----:B------:R-:W1:Y:S01]  /*0010*/  S2R R0, SR_TID.X ;  /* 0x0000000000007919 */ /* 0x000e620000002100 */
[----:B------:R-:W2:Y:S01]  /*0020*/  LDC.64 R8, c[0x0][0x210] ;  /* 0x00008400ff087b82 */ /* 0x000ea20000000a00 */
[----:B------:R-:W-:Y:S01]  /*0030*/  CS2R R6, SRZ ;  /* 0x0000000000067805 */ /* 0x000fe2000001ff00 */
[----:B------:R-:W-:Y:S01]  /*0040*/  ULDC.64 UR4, c[0x0][0x208] ;  /* 0x0000820000047ab9 */ /* 0x000fe20000000a00 */
[----:B------:R-:W3:Y:S01]  /*0050*/  S2R R13, SR_CTAID.X ;  /* 0x00000000000d7919 */ /* 0x000ee20000002500 */
[----:B------:R-:W-:Y:S02]  /*0060*/  CS2R R4, SRZ ;  /* 0x0000000000047805 */ /* 0x000fe4000001ff00 */
[----:B-1----:R-:W-:-:S04]  /*0070*/  SHF.L.U32 R0, R0, 0x1, RZ ;  /* 0x0000000100007819 */ /* 0x002fc800000006ff */
[----:B------:R-:W-:-:S04]  /*0080*/  LOP3.LUT R0, R0, 0xfe, RZ, 0xc0, !PT ;  /* 0x000000fe00007812 */ /* 0x000fc800078ec0ff */
[----:B---3--:R-:W-:-:S04]  /*0090*/  LEA R13, R13, R0, 0x8 ;  /* 0x000000000d0d7211 */ /* 0x008fc800078e40ff */
[C---:B------:R-:W-:Y:S01]  /*00a0*/  ISETP.GE.AND P0, PT, R13.reuse, 0x1400, PT ;  /* 0x000014000d00780c */ /* 0x040fe20003f06270 */
[----:B------:R-:W-:-:S05]  /*00b0*/  IMAD.HI R0, R13, 0x66666667, RZ ;  /* 0x666666670d007827 */ /* 0x000fca00078e02ff */
[----:B------:R-:W-:-:S04]  /*00c0*/  SHF.R.U32.HI R3, RZ, 0x1f, R0 ;  /* 0x0000001fff037819 */ /* 0x000fc80000011600 */
[----:B------:R-:W-:-:S05]  /*00d0*/  LEA.HI.SX32 R0, R0, R3, 0x17 ;  /* 0x0000000300007211 */ /* 0x000fca00078fbaff */
[----:B------:R-:W-:-:S04]  /*00e0*/  IMAD R3, R0, -0x500, R13 ;  /* 0xfffffb0000037824 */ /* 0x000fc800078e020d */
[----:B------:R-:W-:-:S04]  /*00f0*/  IMAD R19, R0, 0x1400, R3 ;  /* 0x0000140000137824 */ /* 0x000fc800078e0203 */
[----:B--2---:R-:W-:Y:S01]  /*0100*/  IMAD.WIDE R10, R19, 0x4, R8 ;  /* 0x00000004130a7825 */ /* 0x004fe200078e0208 */
[----:B------:R-:W-:-:S04]  /*0110*/  IADD3 R15, R19, 0x500, RZ ;  /* 0x00000500130f7810 */ /* 0x000fc80007ffe0ff */
[----:B------:R-:W2:Y:S01]  /*0120*/  @!P0 LDG.E.64 R6, desc[UR4][R10.64] ;  /* 0x000000040a068981 */ /* 0x000ea2000c1e1b00 */
[----:B------:R-:W-:-:S05]  /*0130*/  IMAD.WIDE R14, R15, 0x4, R8 ;  /* 0x000000040f0e7825 */ /* 0x000fca00078e0208 */
[----:B------:R-:W3:Y:S01]  /*0140*/  @!P0 LDG.E.64 R4, desc[UR4][R14.64] ;  /* 0x000000040e048981 */ /* 0x000ee2000c1e1b00 */
[----:B------:R-:W-:Y:S02]  /*0150*/  IADD3 R17, R19, 0xa00, RZ ;  /* 0x00000a0013117810 */ /* 0x000fe40007ffe0ff */
[----:B------:R-:W-:Y:S02]  /*0160*/  CS2R R2, SRZ ;  /* 0x0000000000027805 */ /* 0x000fe4000001ff00 */
[----:B------:R-:W-:Y:S01]  /*0170*/  IADD3 R19, R19, 0xf00, RZ ;  /* 0x00000f0013137810 */ /* 0x000fe20007ffe0ff */
[----:B------:R-:W-:-:S04]  /*0180*/  IMAD.WIDE R16, R17, 0x4, R8 ;  /* 0x0000000411107825 */ /* 0x000fc800078e0208 */
[----:B------:R-:W-:Y:S01]  /*0190*/  IMAD.WIDE R18, R19, 0x4, R8 ;  /* 0x0000000413127825 */ /* 0x000fe200078e0208 */
[----:B------:R-:W-:Y:S01]  /*01a0*/  CS2R R8, SRZ ;  /* 0x0000000000087805 */ /* 0x000fe2000001ff00 */
[----:B------:R-:W4:Y:S05]  /*01b0*/  @!P0 LDG.E.64 R2, desc[UR4][R16.64] ;  /* 0x0000000410028981 */ /* 0x000f2a000c1e1b00 */
[----:B------:R-:W5:Y:S01]  /*01c0*/  @!P0 LDG.E.64 R8, desc[UR4][R18.64] ;  /* 0x0000000412088981 */ /* 0x000f62000c1e1b00 */
[----:B--2---:R-:W-:-:S04]  /*01d0*/  FADD R0, RZ, -R6 ;  /* 0x80000006ff007221 */ /* 0x004fc80000000000 */
[----:B------:R-:W-:Y:S01]  /*01e0*/  FMUL R10, R0, 1.4426950216293334961 ;  /* 0x3fb8aa3b000a7820 */ /* 0x000fe20000400000 */
[----:B---3--:R-:W-:Y:S01]  /*01f0*/  FADD R0, RZ, -R4 ;  /* 0x80000004ff007221 */ /* 0x008fe20000000000 */
[----:B------:R-:W-:-:S03]  /*0200*/  FADD R11, RZ, -R5 ;  /* 0x80000005ff0b7221 */ /* 0x000fc60000000000 */
[----:B------:R-:W-:Y:S01]  /*0210*/  FSETP.GEU.AND P2, PT, R10, -126, PT ;  /* 0xc2fc00000a00780b */ /* 0x000fe20003f4e000 */
[----:B------:R-:W-:Y:S01]  /*0220*/  FMUL R12, R0, 1.4426950216293334961 ;  /* 0x3fb8aa3b000c7820 */ /* 0x000fe20000400000 */
[----:B------:R-:W-:Y:S01]  /*0230*/  FADD R0, RZ, -R7 ;  /* 0x80000007ff007221 */ /* 0x000fe20000000000 */
[----:B------:R-:W-:-:S03]  /*0240*/  FMUL R11, R11, 1.4426950216293334961 ;  /* 0x3fb8aa3b0b0b7820 */ /* 0x000fc60000400000 */
[----:B------:R-:W-:Y:S01]  /*0250*/  FSETP.GEU.AND P5, PT, R12, -126, PT ;  /* 0xc2fc00000c00780b */ /* 0x000fe20003fae000 */
[----:B------:R-:W-:Y:S01]  /*0260*/  FMUL R0, R0, 1.4426950216293334961 ;  /* 0x3fb8aa3b00007820 */ /* 0x000fe20000400000 */
[----:B------:R-:W-:Y:S01]  /*0270*/  FSETP.GEU.AND P4, PT, R11, -126, PT ;  /* 0xc2fc00000b00780b */ /* 0x000fe20003f8e000 */
[----:B----4-:R-:W-:-:S03]  /*0280*/  FADD R14, RZ, -R2 ;  /* 0x80000002ff0e7221 */ /* 0x010fc60000000000 */
[----:B------:R-:W-:Y:S01]  /*0290*/  FSETP.GEU.AND P1, PT, R0, -126, PT ;  /* 0xc2fc00000000780b */ /* 0x000fe20003f2e000 */
[----:B------:R-:W-:Y:S01]  /*02a0*/  @!P2 FMUL R10, R10, 0.5 ;  /* 0x3f0000000a0aa820 */ /* 0x000fe20000400000 */
[----:B------:R-:W-:Y:S01]  /*02b0*/  FMUL R15, R14, 1.4426950216293334961 ;  /* 0x3fb8aa3b0e0f7820 */ /* 0x000fe20000400000 */
[----:B-----5:R-:W-:Y:S01]  /*02c0*/  FADD R16, RZ, -R8 ;  /* 0x80000008ff107221 */ /* 0x020fe20000000000 */
[----:B------:R-:W-:-:S03]  /*02d0*/  FADD R14, RZ, -R3 ;  /* 0x80000003ff0e7221 */ /* 0x000fc60000000000 */
[----:B------:R-:W-:Y:S01]  /*02e0*/  @!P5 FMUL R12, R12, 0.5 ;  /* 0x3f0000000c0cd820 */ /* 0x000fe20000400000 */
[----:B------:R-:W1:Y:S01]  /*02f0*/  MUFU.EX2 R10, R10 ;  /* 0x0000000a000a7308 */ /* 0x000e620000000800 */
[----:B------:R-:W-:Y:S01]  /*0300*/  FSETP.GEU.AND P3, PT, R15, -126, PT ;  /* 0xc2fc00000f00780b */ /* 0x000fe20003f6e000 */
[----:B------:R-:W-:Y:S01]  /*0310*/  FMUL R17, R16, 1.4426950216293334961 ;  /* 0x3fb8aa3b10117820 */ /* 0x000fe20000400000 */
[----:B------:R-:W-:Y:S01]  /*0320*/  FMUL R14, R14, 1.4426950216293334961 ;  /* 0x3fb8aa3b0e0e7820 */ /* 0x000fe20000400000 */
[----:B------:R-:W-:Y:S01]  /*0330*/  FADD R16, RZ, -R9 ;  /* 0x80000009ff107221 */ /* 0x000fe20000000000 */
[----:B------:R-:W-:Y:S01]  /*0340*/  @!P1 FMUL R0, R0, 0.5 ;  /* 0x3f00000000009820 */ /* 0x000fe20000400000 */
[----:B------:R-:W-:Y:S02]  /*0350*/  @!P4 FMUL R11, R11, 0.5 ;  /* 0x3f0000000b0bc820 */ /* 0x000fe40000400000 */
[----:B------:R-:W2:Y:S01]  /*0360*/  MUFU.EX2 R12, R12 ;  /* 0x0000000c000c7308 */ /* 0x000ea20000000800 */
[----:B------:R-:W-:Y:S01]  /*0370*/  FMUL R18, R16, 1.4426950216293334961 ;  /* 0x3fb8aa3b10127820 */ /* 0x000fe20000400000 */
[----:B------:R-:W-:-:S04]  /*0380*/  FSETP.GEU.AND P6, PT, R14, -126, PT ;  /* 0xc2fc00000e00780b */ /* 0x000fc80003fce000 */
[----:B------:R-:W-:Y:S01]  /*0390*/  @!P3 FMUL R15, R15, 0.5 ;  /* 0x3f0000000f0fb820 */ /* 0x000fe20000400000 */
[----:B-1----:R-:W-:Y:S01]  /*03a0*/  @!P2 FMUL R10, R10, R10 ;  /* 0x0000000a0a0aa220 */ /* 0x002fe20000400000 */
[----:B------:R-:W-:Y:S01]  /*03b0*/  FSETP.GEU.AND P2, PT, R18, -126, PT ;  /* 0xc2fc00001200780b */ /* 0x000fe20003f4e000 */
[----:B------:R-:W1:Y:S02]  /*03c0*/  MUFU.EX2 R0, R0 ;  /* 0x0000000000007308 */ /* 0x000e640000000800 */
[----:B------:R-:W-:Y:S01]  /*03d0*/  FADD R10, R10, 1 ;  /* 0x3f8000000a0a7421 */ /* 0x000fe20000000000 */
[----:B--2---:R-:W-:Y:S01]  /*03e0*/  @!P5 FMUL R12, R12, R12 ;  /* 0x0000000c0c0cd220 */ /* 0x004fe20000400000 */
[----:B------:R-:W-:-:S04]  /*03f0*/  FSETP.GEU.AND P5, PT, R17, -126, PT ;  /* 0xc2fc00001100780b */ /* 0x000fc80003fae000 */
[----:B------:R-:W2:Y:S01]  /*0400*/  MUFU.EX2 R11, R11 ;  /* 0x0000000b000b7308 */ /* 0x000ea20000000800 */
[----:B------:R-:W-:Y:S01]  /*0410*/  @!P6 FMUL R14, R14, 0.5 ;  /* 0x3f0000000e0ee820 */ /* 0x000fe20000400000 */
[----:B------:R-:W-:Y:S02]  /*0420*/  FADD R12, R12, 1 ;  /* 0x3f8000000c0c7421 */ /* 0x000fe40000000000 */
[----:B------:R-:W-:Y:S01]  /*0430*/  @!P2 FMUL R18, R18, 0.5 ;  /* 0x3f0000001212a820 */ /* 0x000fe20000400000 */
[----:B-1----:R-:W-:-:S03]  /*0440*/  @!P1 FMUL R0, R0, R0 ;  /* 0x0000000000009220 */ /* 0x002fc60000400000 */
[----:B------:R-:W1:Y:S01]  /*0450*/  MUFU.EX2 R15, R15 ;  /* 0x0000000f000f7308 */ /* 0x000e620000000800 */
[----:B------:R-:W-:Y:S01]  /*0460*/  FSETP.GT.AND P1, PT, R10, 8.50705917302346158658e+37, PT ;  /* 0x7e8000000a00780b */ /* 0x000fe20003f24000 */
[----:B------:R-:W-:Y:S01]  /*0470*/  FADD R16, R0, 1 ;  /* 0x3f80000000107421 */ /* 0x000fe20000000000 */
[----:B------:R-:W-:Y:S01]  /*0480*/  @!P5 FMUL R17, R17, 0.5 ;  /* 0x3f0000001111d820 */ /* 0x000fe20000400000 */
[----:B------:R-:W-:Y:S01]  /*0490*/  HFMA2.MMA R0, -RZ, RZ, 1.625, 0 ;  /* 0x3e800000ff007435 */ /* 0x000fe200000001ff */
[----:B--2---:R-:W-:-:S03]  /*04a0*/  @!P4 FMUL R11, R11, R11 ;  /* 0x0000000b0b0bc220 */ /* 0x004fc60000400000 */
[----:B------:R-:W2:Y:S01]  /*04b0*/  MUFU.EX2 R14, R14 ;  /* 0x0000000e000e7308 */ /* 0x000ea20000000800 */
[----:B------:R-:W-:Y:S01]  /*04c0*/  FSETP.GT.AND P4, PT, R16, 8.50705917302346158658e+37, PT ;  /* 0x7e8000001000780b */ /* 0x000fe20003f84000 */
[----:B------:R-:W-:-:S04]  /*04d0*/  FADD R11, R11, 1 ;  /* 0x3f8000000b0b7421 */ /* 0x000fc80000000000 */
[----:B------:R-:W-:Y:S01]  /*04e0*/  @P1 FMUL R10, R10, 0.25 ;  /* 0x3e8000000a0a1820 */ /* 0x000fe20000400000 */
[----:B-1----:R-:W-:Y:S01]  /*04f0*/  @!P3 FMUL R15, R15, R15 ;  /* 0x0000000f0f0fb220 */ /* 0x002fe20000400000 */
[----:B------:R-:W1:Y:S01]  /*0500*/  MUFU.EX2 R17, R17 ;  /* 0x0000001100117308 */ /* 0x000e620000000800 */
[----:B------:R-:W-:Y:S02]  /*0510*/  FSETP.GT.AND P3, PT, R12, 8.50705917302346158658e+37, PT ;  /* 0x7e8000000c00780b */ /* 0x000fe40003f64000 */
[----:B------:R-:W-:Y:S02]  /*0520*/  FADD R22, R15, 1 ;  /* 0x3f8000000f167421 */ /* 0x000fe40000000000 */
[----:B------:R-:W-:Y:S01]  /*0530*/  FSEL R21, R0, 1, P3 ;  /* 0x3f80000000157808 */ /* 0x000fe20001800000 */
[----:B------:R-:W-:Y:S01]  /*0540*/  @P4 FMUL R16, R16, 0.25 ;  /* 0x3e80000010104820 */ /* 0x000fe20000400000 */
[----:B--2---:R-:W-:Y:S01]  /*0550*/  @!P6 FMUL R14, R14, R14 ;  /* 0x0000000e0e0ee220 */ /* 0x004fe20000400000 */
[----:B------:R-:W2:Y:S01]  /*0560*/  MUFU.EX2 R23, R18 ;  /* 0x0000001200177308 */ /* 0x000ea20000000800 */
[----:B------:R-:W-:-:S02]  /*0570*/  FSETP.GT.AND P6, PT, R11, 8.50705917302346158658e+37, PT ;  /* 0x7e8000000b00780b */ /* 0x000fc40003fc4000 */
[----:B------:R-:W-:Y:S02]  /*0580*/  FADD R24, R14, 1 ;  /* 0x3f8000000e187421 */ /* 0x000fe40000000000 */
[----:B------:R-:W-:Y:S01]  /*0590*/  FSEL R25, R0, 1, P6 ;  /* 0x3f80000000197808 */ /* 0x000fe20003000000 */
[----:B------:R-:W-:Y:S01]  /*05a0*/  @P3 FMUL R12, R12, 0.25 ;  /* 0x3e8000000c0c3820 */ /* 0x000fe20000400000 */
[----:B-1----:R-:W-:Y:S01]  /*05b0*/  @!P5 FMUL R17, R17, R17 ;  /* 0x000000111111d220 */ /* 0x002fe20000400000 */
[----:B------:R1:W3:Y:S01]  /*05c0*/  MUFU.RCP R19, R10 ;  /* 0x0000000a00137308 */ /* 0x0002e20000001000 */
[----:B------:R-:W-:Y:S02]  /*05d0*/  FSETP.GT.AND P5, PT, R22, 8.50705917302346158658e+37, PT ;  /* 0x7e8000001600780b */ /* 0x000fe40003fa4000 */
[----:B------:R-:W-:Y:S01]  /*05e0*/  FADD R15, R17, 1 ;  /* 0x3f800000110f7421 */ /* 0x000fe20000000000 */
[----:B------:R-:W-:Y:S02]  /*05f0*/  FSETP.GT.AND P3, PT, R24, 8.50705917302346158658e+37, PT ;  /* 0x7e8000001800780b */ /* 0x000fe40003f64000 */
[----:B------:R-:W-:Y:S01]  /*0600*/  @P6 FMUL R11, R11, 0.25 ;  /* 0x3e8000000b0b6820 */ /* 0x000fe20000400000 */
[----:B--2---:R-:W-:Y:S01]  /*0610*/  @!P2 FMUL R23, R23, R23 ;  /* 0x000000171717a220 */ /* 0x004fe20000400000 */
[----:B------:R-:W-:Y:S01]  /*0620*/  FSETP.GT.AND P2, PT, R15, 8.50705917302346158658e+37, PT ;  /* 0x7e8000000f00780b */ /* 0x000fe20003f44000 */
[----:B------:R-:W2:Y:S01]  /*0630*/  MUFU.RCP R18, R12 ;  /* 0x0000000c00127308 */ /* 0x000ea20000001000 */
[C---:B-1----:R-:W-:Y:S01]  /*0640*/  FSEL R10, R0.reuse, 1, P1 ;  /* 0x3f800000000a7808 */ /* 0x042fe20000800000 */
[----:B------:R-:W-:Y:S01]  /*0650*/  FADD R17, R23, 1 ;  /* 0x3f80000017117421 */ /* 0x000fe20000000000 */
[----:B------:R-:W-:-:S02]  /*0660*/  FSEL R23, R0, 1, P4 ;  /* 0x3f80000000177808 */ /* 0x000fc40002000000 */
[----:B------:R-:W-:Y:S01]  /*0670*/  @P5 FMUL R22, R22, 0.25 ;  /* 0x3e80000016165820 */ /* 0x000fe20000400000 */
[----:B---3--:R-:W-:Y:S01]  /*0680*/  FMUL R19, R19, R10 ;  /* 0x0000000a13137220 */ /* 0x008fe20000400000 */
[----:B------:R-:W-:Y:S01]  /*0690*/  FSETP.GT.AND P1, PT, R17, 8.50705917302346158658e+37, PT ;  /* 0x7e8000001100780b */ /* 0x000fe20003f24000 */
[----:B------:R1:W3:Y:S01]  /*06a0*/  MUFU.RCP R20, R11 ;  /* 0x0000000b00147308 */ /* 0x0002e20000001000 */
[----:B------:R-:W-:-:S03]  /*06b0*/  @P3 FMUL R24, R24, 0.25 ;  /* 0x3e80000018183820 */ /* 0x000fc60000400000 */
[----:B------:R-:W-:Y:S01]  /*06c0*/  @P2 FMUL R15, R15, 0.25 ;  /* 0x3e8000000f0f2820 */ /* 0x000fe20000400000 */
[----:B--2---:R-:W-:-:S03]  /*06d0*/  FMUL R21, R18, R21 ;  /* 0x0000001512157220 */ /* 0x004fc60000400000 */
[----:B------:R-:W2:Y:S01]  /*06e0*/  MUFU.RCP R16, R16 ;  /* 0x0000001000107308 */ /* 0x000ea20000001000 */
[----:B-1----:R-:W1:Y:S01]  /*06f0*/  LDC.64 R10, c[0x0][0x218] ;  /* 0x00008600ff0a7b82 */ /* 0x002e620000000a00 */
[----:B------:R-:W-:Y:S02]  /*0700*/  FMUL R4, R21, R4 ;  /* 0x0000000415047220 */ /* 0x000fe40000400000 */
[----:B------:R-:W-:Y:S01]  /*0710*/  @P1 FMUL R17, R17, 0.25 ;  /* 0x3e80000011111820 */ /* 0x000fe20000400000 */
[----:B------:R-:W-:Y:S01]  /*0720*/  FSEL R21, R0, 1, P5 ;  /* 0x3f80000000157808 */ /* 0x000fe20002800000 */
[----:B---3--:R-:W-:Y:S02]  /*0730*/  FMUL R20, R20, R25 ;  /* 0x0000001914147220 */ /* 0x008fe40000400000 */
[----:B------:R-:W3:Y:S01]  /*0740*/  MUFU.RCP R14, R22 ;  /* 0x00000016000e7308 */ /* 0x000ee20000001000 */
[----:B------:R-:W-:Y:S01]  /*0750*/  FFMA R19, R19, R6, R4 ;  /* 0x0000000613137223 */ /* 0x000fe20000000004 */
[----:B------:R-:W-:Y:S01]  /*0760*/  FSEL R4, R0, 1, P2 ;  /* 0x3f80000000047808 */ /* 0x000fe20001000000 */
[----:B------:R-:W-:Y:S01]  /*0770*/  FMUL R5, R20, R5 ;  /* 0x0000000514057220 */ /* 0x000fe20000400000 */
[----:B--2---:R-:W-:-:S04]  /*0780*/  FMUL R16, R16, R23 ;  /* 0x0000001710107220 */ /* 0x004fc80000400000 */
[----:B------:R-:W2:Y:S01]  /*0790*/  MUFU.RCP R12, R24 ;  /* 0x00000018000c7308 */ /* 0x000ea20000001000 */
[C---:B------:R-:W-:Y:S02]  /*07a0*/  FSEL R23, R0.reuse, 1, P3 ;  /* 0x3f80000000177808 */ /* 0x040fe40001800000 */
[----:B------:R-:W-:Y:S01]  /*07b0*/  FSEL R0, R0, 1, P1 ;  /* 0x3f80000000007808 */ /* 0x000fe20000800000 */
[----:B------:R-:W-:Y:S01]  /*07c0*/  FFMA R16, R16, R7, R5 ;  /* 0x0000000710107223 */ /* 0x000fe20000000005 */
[----:B---3--:R-:W-:-:S03]  /*07d0*/  FMUL R14, R14, R21 ;  /* 0x000000150e0e7220 */ /* 0x008fc60000400000 */
[----:B------:R-:W3:Y:S01]  /*07e0*/  MUFU.RCP R15, R15 ;  /* 0x0000000f000f7308 */ /* 0x000ee20000001000 */
[----:B-1----:R-:W-:-:S04]  /*07f0*/  IMAD.WIDE R10, R13, 0x4, R10 ;  /* 0x000000040d0a7825 */ /* 0x002fc800078e020a */
[----:B------:R-:W-:Y:S01]  /*0800*/  FFMA R19, R14, R2, R19 ;  /* 0x000000020e137223 */ /* 0x000fe20000000013 */
[----:B--2---:R-:W-:Y:S02]  /*0810*/  FMUL R23, R12, R23 ;  /* 0x000000170c177220 */ /* 0x004fe40000400000 */
[----:B------:R-:W1:Y:S02]  /*0820*/  MUFU.RCP R17, R17 ;  /* 0x0000001100117308 */ /* 0x000e640000001000 */
[----:B------:R-:W-:Y:S01]  /*0830*/  FFMA R16, R23, R3, R16 ;  /* 0x0000000317107223 */ /* 0x000fe20000000010 */
[----:B---3--:R-:W-:-:S04]  /*0840*/  FMUL R4, R15, R4 ;  /* 0x000000040f047220 */ /* 0x008fc80000400000 */
[----:B------:R-:W-:Y:S01]  /*0850*/  FFMA R4, R4, R8, R19 ;  /* 0x0000000804047223 */ /* 0x000fe20000000013 */
[----:B-1----:R-:W-:-:S04]  /*0860*/  FMUL R17, R17, R0 ;  /* 0x0000000011117220 */ /* 0x002fc80000400000 */
[----:B------:R-:W-:Y:S01]  /*0870*/  FFMA R16, R17, R9, R16 ;  /* 0x0000000911107223 */ /* 0x000fe20000000010 */
[----:B------:R-:W-:Y:S06]  /*0880*/  @P0 EXIT ;  /* 0x000000000000094d */ /* 0x000fec0003800000 */
[----:B------:R-:W-:Y:S01]  /*0890*/  FMUL R4, R4, 0.25 ;  /* 0x3e80000004047820 */ /* 0x000fe20000400000 */
[----:B------:R-:W-:-:S05]  /*08a0*/  FMUL R5, R16, 0.25 ;  /* 0x3e80000010057820 */ /* 0x000fca0000400000 */
[----:B------:R-:W-:Y:S01]  /*08b0*/  STG.E.64 desc[UR4][R10.64], R4 ;  /* 0x000000040a007986 */ /* 0x000fe2000c101b04 */
[----:B------:R-:W-:Y:S05]  /*08c0*/  EXIT ;  /* 0x000000000000794d */ /* 0x000fea0003800000 */
.L_x_0:
[----:B------:R-:W-:-:S00]  /*08d0*/  BRA `(.L_x_0) ;  /* 0xfffffffc00fc7947 */ /* 0x000fc0000383ffff */
[----:B------:R-:W-:-:S00]  /*08e0*/  NOP ;  /* 0x0000000000007918 */ /* 0x000fc00000000000 */
        /* <DEDUP_REMOVED lines=9> */
.L_x_1:


//--------------------- .nv.constant0.triton_poi_fused_mean_mul_sigmoid_112 --------------------------
	.section	.nv.constant0.triton_poi_fused_mean_mul_sigmoid_112,"a",@progbits
	.sectionflags	@""
	.align	4
.nv.constant0.triton_poi_fused_mean_mul_sigmoid_112:
	.zero		548
